//
// Generated by NVIDIA NVVM Compiler
//
// Compiler Build ID: CL-36424714
// Cuda compilation tools, release 13.0, V13.0.88
// Based on NVVM 20.0.0
//

.version 9.0
.target sm_100
.address_size 64

	// .globl	_Z9matMulGPUPfS_S_iii

.visible .entry _Z9matMulGPUPfS_S_iii(
	.param .u64 .ptr .align 1 _Z9matMulGPUPfS_S_iii_param_0,
	.param .u64 .ptr .align 1 _Z9matMulGPUPfS_S_iii_param_1,
	.param .u64 .ptr .align 1 _Z9matMulGPUPfS_S_iii_param_2,
	.param .u32 _Z9matMulGPUPfS_S_iii_param_3,
	.param .u32 _Z9matMulGPUPfS_S_iii_param_4,
	.param .u32 _Z9matMulGPUPfS_S_iii_param_5
)
{
	.reg .pred 	%p<13>;
	.reg .b32 	%r<41>;
	.reg .b32 	%f<68>;
	.reg .b64 	%rd<53>;

	ld.param.u64 	%rd7, [_Z9matMulGPUPfS_S_iii_param_0];
	ld.param.u64 	%rd8, [_Z9matMulGPUPfS_S_iii_param_1];
	ld.param.u64 	%rd6, [_Z9matMulGPUPfS_S_iii_param_2];
	ld.param.u32 	%r20, [_Z9matMulGPUPfS_S_iii_param_3];
	ld.param.u32 	%r18, [_Z9matMulGPUPfS_S_iii_param_4];
	ld.param.u32 	%r19, [_Z9matMulGPUPfS_S_iii_param_5];
	cvta.to.global.u64 	%rd1, %rd8;
	cvta.to.global.u64 	%rd2, %rd7;
	mov.u32 	%r21, %ctaid.y;
	mov.u32 	%r22, %ntid.y;
	mov.u32 	%r23, %tid.y;
	mad.lo.s32 	%r1, %r21, %r22, %r23;
	mov.u32 	%r24, %ctaid.x;
	mov.u32 	%r25, %ntid.x;
	mov.u32 	%r26, %tid.x;
	mad.lo.s32 	%r2, %r24, %r25, %r26;
	setp.ge.s32 	%p1, %r1, %r20;
	setp.ge.s32 	%p2, %r2, %r19;
	or.pred  	%p3, %p1, %p2;
	@%p3 bra 	$L__BB0_14;
	setp.lt.s32 	%p4, %r18, 1;
	mov.f32 	%f67, 0f00000000;
	@%p4 bra 	$L__BB0_13;
	mul.lo.s32 	%r3, %r18, %r1;
	and.b32  	%r4, %r18, 7;
	setp.lt.u32 	%p5, %r18, 8;
	mov.f32 	%f67, 0f00000000;
	mov.b32 	%r39, 0;
	@%p5 bra 	$L__BB0_5;
	and.b32  	%r39, %r18, 2147483640;
	neg.s32 	%r37, %r39;
	shl.b32 	%r7, %r19, 3;
	mul.wide.u32 	%rd9, %r3, 4;
	add.s64 	%rd10, %rd9, %rd2;
	add.s64 	%rd52, %rd10, 16;
	mov.f32 	%f67, 0f00000000;
	mul.wide.s32 	%rd13, %r19, 4;
	mov.u32 	%r36, %r2;
$L__BB0_4:
	.pragma "nounroll";
	ld.global.f32 	%f17, [%rd52+-16];
	mul.wide.s32 	%rd11, %r36, 4;
	add.s64 	%rd12, %rd1, %rd11;
	ld.global.f32 	%f18, [%rd12];
	fma.rn.f32 	%f19, %f17, %f18, %f67;
	ld.global.f32 	%f20, [%rd52+-12];
	add.s64 	%rd14, %rd12, %rd13;
	ld.global.f32 	%f21, [%rd14];
	fma.rn.f32 	%f22, %f20, %f21, %f19;
	ld.global.f32 	%f23, [%rd52+-8];
	add.s64 	%rd15, %rd14, %rd13;
	ld.global.f32 	%f24, [%rd15];
	fma.rn.f32 	%f25, %f23, %f24, %f22;
	ld.global.f32 	%f26, [%rd52+-4];
	add.s64 	%rd16, %rd15, %rd13;
	ld.global.f32 	%f27, [%rd16];
	fma.rn.f32 	%f28, %f26, %f27, %f25;
	ld.global.f32 	%f29, [%rd52];
	add.s64 	%rd17, %rd16, %rd13;
	ld.global.f32 	%f30, [%rd17];
	fma.rn.f32 	%f31, %f29, %f30, %f28;
	ld.global.f32 	%f32, [%rd52+4];
	add.s64 	%rd18, %rd17, %rd13;
	ld.global.f32 	%f33, [%rd18];
	fma.rn.f32 	%f34, %f32, %f33, %f31;
	ld.global.f32 	%f35, [%rd52+8];
	add.s64 	%rd19, %rd18, %rd13;
	ld.global.f32 	%f36, [%rd19];
	fma.rn.f32 	%f37, %f35, %f36, %f34;
	ld.global.f32 	%f38, [%rd52+12];
	add.s64 	%rd20, %rd19, %rd13;
	ld.global.f32 	%f39, [%rd20];
	fma.rn.f32 	%f67, %f38, %f39, %f37;
	add.s32 	%r37, %r37, 8;
	add.s32 	%r36, %r36, %r7;
	add.s64 	%rd52, %rd52, 32;
	setp.ne.s32 	%p6, %r37, 0;
	@%p6 bra 	$L__BB0_4;
$L__BB0_5:
	setp.eq.s32 	%p7, %r4, 0;
	@%p7 bra 	$L__BB0_13;
	and.b32  	%r13, %r18, 3;
	setp.lt.u32 	%p8, %r4, 4;
	@%p8 bra 	$L__BB0_8;
	add.s32 	%r28, %r39, %r3;
	mul.wide.u32 	%rd21, %r28, 4;
	add.s64 	%rd22, %rd2, %rd21;
	ld.global.f32 	%f41, [%rd22];
	mad.lo.s32 	%r29, %r39, %r19, %r2;
	mul.wide.s32 	%rd23, %r29, 4;
	add.s64 	%rd24, %rd1, %rd23;
	ld.global.f32 	%f42, [%rd24];
	fma.rn.f32 	%f43, %f41, %f42, %f67;
	cvt.u64.u32 	%rd25, %r3;
	cvt.u64.u32 	%rd26, %r39;
	add.s64 	%rd27, %rd26, %rd25;
	shl.b64 	%rd28, %rd27, 2;
	add.s64 	%rd29, %rd2, %rd28;
	ld.global.f32 	%f44, [%rd29+4];
	mul.wide.s32 	%rd30, %r19, 4;
	add.s64 	%rd31, %rd24, %rd30;
	ld.global.f32 	%f45, [%rd31];
	fma.rn.f32 	%f46, %f44, %f45, %f43;
	ld.global.f32 	%f47, [%rd29+8];
	add.s64 	%rd32, %rd31, %rd30;
	ld.global.f32 	%f48, [%rd32];
	fma.rn.f32 	%f49, %f47, %f48, %f46;
	ld.global.f32 	%f50, [%rd29+12];
	add.s64 	%rd33, %rd32, %rd30;
	ld.global.f32 	%f51, [%rd33];
	fma.rn.f32 	%f67, %f50, %f51, %f49;
	add.s32 	%r39, %r39, 4;
$L__BB0_8:
	setp.eq.s32 	%p9, %r13, 0;
	@%p9 bra 	$L__BB0_13;
	setp.eq.s32 	%p10, %r13, 1;
	@%p10 bra 	$L__BB0_11;
	add.s32 	%r30, %r39, %r3;
	mul.wide.u32 	%rd34, %r30, 4;
	add.s64 	%rd35, %rd2, %rd34;
	ld.global.f32 	%f53, [%rd35];
	mad.lo.s32 	%r31, %r39, %r19, %r2;
	mul.wide.s32 	%rd36, %r31, 4;
	add.s64 	%rd37, %rd1, %rd36;
	ld.global.f32 	%f54, [%rd37];
	fma.rn.f32 	%f55, %f53, %f54, %f67;
	cvt.u64.u32 	%rd38, %r3;
	cvt.u64.u32 	%rd39, %r39;
	add.s64 	%rd40, %rd39, %rd38;
	shl.b64 	%rd41, %rd40, 2;
	add.s64 	%rd42, %rd2, %rd41;
	ld.global.f32 	%f56, [%rd42+4];
	mul.wide.s32 	%rd43, %r19, 4;
	add.s64 	%rd44, %rd37, %rd43;
	ld.global.f32 	%f57, [%rd44];
	fma.rn.f32 	%f67, %f56, %f57, %f55;
	add.s32 	%r39, %r39, 2;
$L__BB0_11:
	and.b32  	%r32, %r18, 1;
	setp.eq.b32 	%p11, %r32, 1;
	not.pred 	%p12, %p11;
	@%p12 bra 	$L__BB0_13;
	add.s32 	%r33, %r39, %r3;
	mul.wide.u32 	%rd45, %r33, 4;
	add.s64 	%rd46, %rd2, %rd45;
	ld.global.f32 	%f58, [%rd46];
	mad.lo.s32 	%r34, %r39, %r19, %r2;
	mul.wide.s32 	%rd47, %r34, 4;
	add.s64 	%rd48, %rd1, %rd47;
	ld.global.f32 	%f59, [%rd48];
	fma.rn.f32 	%f67, %f58, %f59, %f67;
$L__BB0_13:
	mad.lo.s32 	%r35, %r19, %r1, %r2;
	cvta.to.global.u64 	%rd49, %rd6;
	mul.wide.s32 	%rd50, %r35, 4;
	add.s64 	%rd51, %rd49, %rd50;
	st.global.f32 	[%rd51], %f67;
$L__BB0_14:
	ret;

}


// ===== COMPILED SASS (sm_100) =====

	.target	sm_100

	.elftype	@"ET_EXEC"


//--------------------- .note.nv.tkinfo           --------------------------
	.section	.note.nv.tkinfo,"",@"SHT_NOTE"
	.sectionflags	@"SHF_NOTE_NV_TKINFO"
	.tkinfo
        /*0018*/ 	.word	0x00000002
        /*0030*/ 	.string	""
        /*0030*/ 	.string	"ptxas"
        /*0030*/ 	.string	"Cuda compilation tools, release 13.0, V13.0.88"
        /*0030*/ 	.string	"Build cuda_13.0.r13.0/compiler.36424714_0"
        /*0030*/ 	.string	"-arch sm_100 -m 64 "



//--------------------- .note.nv.cuinfo           --------------------------
	.section	.note.nv.cuinfo,"",@"SHT_NOTE"
	.sectionflags	@"SHF_NOTE_NV_CUINFO"
        /*0018*/ 	.short	0x0002
        /*001a*/ 	.short	0x0064
        /*001c*/ 	.short	0x0082
	.zero		2


//--------------------- .nv.info                  --------------------------
	.section	.nv.info,"",@"SHT_CUDA_INFO"
	.align	4


	//----- nvinfo : EIATTR_REGCOUNT
	.align		4
        /*0000*/ 	.byte	0x04, 0x2f
        /*0002*/ 	.short	(.L_1 - .L_0)
	.align		4
.L_0:
        /*0004*/ 	.word	index@(_Z9matMulGPUPfS_S_iii)
        /*0008*/ 	.word	0x00000020


	//----- nvinfo : EIATTR_FRAME_SIZE
	.align		4
.L_1:
        /*000c*/ 	.byte	0x04, 0x11
        /*000e*/ 	.short	(.L_3 - .L_2)
	.align		4
.L_2:
        /*0010*/ 	.word	index@(_Z9matMulGPUPfS_S_iii)
        /*0014*/ 	.word	0x00000000


	//----- nvinfo : EIATTR_MIN_STACK_SIZE
	.align		4
.L_3:
        /*0018*/ 	.byte	0x04, 0x12
        /*001a*/ 	.short	(.L_5 - .L_4)
	.align		4
.L_4:
        /*001c*/ 	.word	index@(_Z9matMulGPUPfS_S_iii)
        /*0020*/ 	.word	0x00000000
.L_5:


//--------------------- .nv.compat                --------------------------
	.section	.nv.compat,"",@"SHT_CUDA_COMPAT_INFO"
	.align	4
        /*0000*/ 	.byte	0x02, 0x09, 0x00, 0x00, 0x02, 0x02, 0x01, 0x00, 0x02, 0x05, 0x05, 0x00, 0x03, 0x07, 0x01, 0x01
        /*0010*/ 	.byte	0x02, 0x03, 0x00, 0x00, 0x02, 0x06, 0x01, 0x00, 0x04, 0x0b, 0x08, 0x00, 0x09, 0x00, 0x00, 0x00
        /*0020*/ 	.byte	0x00, 0x00, 0x00, 0x00


//--------------------- .nv.info._Z9matMulGPUPfS_S_iii --------------------------
	.section	.nv.info._Z9matMulGPUPfS_S_iii,"",@"SHT_CUDA_INFO"
	.sectionflags	@""
	.align	4


	//----- nvinfo : EIATTR_CUDA_API_VERSION
	.align		4
        /*0000*/ 	.byte	0x04, 0x37
        /*0002*/ 	.short	(.L_7 - .L_6)
.L_6:
        /*0004*/ 	.word	0x00000082


	//----- nvinfo : EIATTR_KPARAM_INFO
	.align		4
.L_7:
        /*0008*/ 	.byte	0x04, 0x17
        /*000a*/ 	.short	(.L_9 - .L_8)
.L_8:
        /*000c*/ 	.word	0x00000000
        /*0010*/ 	.short	0x0005
        /*0012*/ 	.short	0x0020
        /*0014*/ 	.byte	0x00, 0xf0, 0x11, 0x00


	//----- nvinfo : EIATTR_KPARAM_INFO
	.align		4
.L_9:
        /*0018*/ 	.byte	0x04, 0x17
        /*001a*/ 	.short	(.L_11 - .L_10)
.L_10:
        /*001c*/ 	.word	0x00000000
        /*0020*/ 	.short	0x0004
        /*0022*/ 	.short	0x001c
        /*0024*/ 	.byte	0x00, 0xf0, 0x11, 0x00


	//----- nvinfo : EIATTR_KPARAM_INFO
	.align		4
.L_11:
        /*0028*/ 	.byte	0x04, 0x17
        /*002a*/ 	.short	(.L_13 - .L_12)
.L_12:
        /*002c*/ 	.word	0x00000000
        /*0030*/ 	.short	0x0003
        /*0032*/ 	.short	0x0018
        /*0034*/ 	.byte	0x00, 0xf0, 0x11, 0x00


	//----- nvinfo : EIATTR_KPARAM_INFO
	.align		4
.L_13:
        /*0038*/ 	.byte	0x04, 0x17
        /*003a*/ 	.short	(.L_15 - .L_14)
.L_14:
        /*003c*/ 	.word	0x00000000
        /*0040*/ 	.short	0x0002
        /*0042*/ 	.short	0x0010
        /*0044*/ 	.byte	0x00, 0xf5, 0x21, 0x00


	//----- nvinfo : EIATTR_KPARAM_INFO
	.align		4
.L_15:
        /*0048*/ 	.byte	0x04, 0x17
        /*004a*/ 	.short	(.L_17 - .L_16)
.L_16:
        /*004c*/ 	.word	0x00000000
        /*0050*/ 	.short	0x0001
        /*0052*/ 	.short	0x0008
        /*0054*/ 	.byte	0x00, 0xf5, 0x21, 0x00


	//----- nvinfo : EIATTR_KPARAM_INFO
	.align		4
.L_17:
        /*0058*/ 	.byte	0x04, 0x17
        /*005a*/ 	.short	(.L_19 - .L_18)
.L_18:
        /*005c*/ 	.word	0x00000000
        /*0060*/ 	.short	0x0000
        /*0062*/ 	.short	0x0000
        /*0064*/ 	.byte	0x00, 0xf5, 0x21, 0x00


	//----- nvinfo : EIATTR_SPARSE_MMA_MASK
	.align		4
.L_19:
        /*0068*/ 	.byte	0x03, 0x50
        /*006a*/ 	.short	0x0000


	//----- nvinfo : EIATTR_MAXREG_COUNT
	.align		4
        /*006c*/ 	.byte	0x03, 0x1b
        /*006e*/ 	.short	0x00ff


	//----- nvinfo : EIATTR_MERCURY_ISA_VERSION
	.align		4
        /*0070*/ 	.byte	0x03, 0x5f
        /*0072*/ 	.short	0x0101


	//----- nvinfo : EIATTR_VRC_CTA_INIT_COUNT
	.align		4
        /*0074*/ 	.byte	0x02, 0x4a
	.zero		1
	.zero		1


	//----- nvinfo : EIATTR_EXIT_INSTR_OFFSETS
	.align		4
        /*0078*/ 	.byte	0x04, 0x1c
        /*007a*/ 	.short	(.L_21 - .L_20)


	//   ....[0]....
.L_20:
        /*007c*/ 	.word	0x000000d0


	//   ....[1]....
        /*0080*/ 	.word	0x000008f0


	//----- nvinfo : EIATTR_CBANK_PARAM_SIZE
	.align		4
.L_21:
        /*0084*/ 	.byte	0x03, 0x19
        /*0086*/ 	.short	0x0024


	//----- nvinfo : EIATTR_PARAM_CBANK
	.align		4
        /*0088*/ 	.byte	0x04, 0x0a
        /*008a*/ 	.short	(.L_23 - .L_22)
	.align		4
.L_22:
        /*008c*/ 	.word	index@(.nv.constant0._Z9matMulGPUPfS_S_iii)
        /*0090*/ 	.short	0x0380
        /*0092*/ 	.short	0x0024


	//----- nvinfo : EIATTR_SW_WAR
	.align		4
.L_23:
        /*0094*/ 	.byte	0x04, 0x36
        /*0096*/ 	.short	(.L_25 - .L_24)
.L_24:
        /*0098*/ 	.word	0x00000008
.L_25:


//--------------------- .nv.callgraph             --------------------------
	.section	.nv.callgraph,"",@"SHT_CUDA_CALLGRAPH"
	.align	4
	.sectionentsize	8
	.align		4
        /*0000*/ 	.word	0x00000000
	.align		4
        /*0004*/ 	.word	0xffffffff
	.align		4
        /*0008*/ 	.word	0x00000000
	.align		4
        /*000c*/ 	.word	0xfffffffe
	.align		4
        /*0010*/ 	.word	0x00000000
	.align		4
        /*0014*/ 	.word	0xfffffffd
	.align		4
        /*0018*/ 	.word	0x00000000
	.align		4
        /*001c*/ 	.word	0xfffffffc


//--------------------- .text._Z9matMulGPUPfS_S_iii --------------------------
	.section	.text._Z9matMulGPUPfS_S_iii,"ax",@progbits
	.align	128
        .global         _Z9matMulGPUPfS_S_iii
        .type           _Z9matMulGPUPfS_S_iii,@function
        .size           _Z9matMulGPUPfS_S_iii,(.L_x_5 - _Z9matMulGPUPfS_S_iii)
        .other          _Z9matMulGPUPfS_S_iii,@"STO_CUDA_ENTRY STV_DEFAULT"
_Z9matMulGPUPfS_S_iii:
.text._Z9matMulGPUPfS_S_iii:
[----:B------:R-:W-:Y:S01]  /*0000*/  LDC R1, c[0x0][0x37c] ;  /* 0x0000df00ff017b82 */ /* 0x000fe20000000800 */
[----:B------:R-:W0:Y:S07]  /*0010*/  S2R R5, SR_TID.X ;  /* 0x0000000000057919 */ /* 0x000e2e0000002100 */
[----:B------:R-:W1:Y:S01]  /*0020*/  LDC R16, c[0x0][0x364] ;  /* 0x0000d900ff107b82 */ /* 0x000e620000000800 */
[----:B------:R-:W2:Y:S01]  /*0030*/  LDCU UR6, c[0x0][0x398] ;  /* 0x00007300ff0677ac */ /* 0x000ea20008000800 */
[----:B------:R-:W1:Y:S06]  /*0040*/  S2R R3, SR_TID.Y ;  /* 0x0000000000037919 */ /* 0x000e6c0000002200 */
[----:B------:R-:W0:Y:S08]  /*0050*/  S2UR UR5, SR_CTAID.X ;  /* 0x00000000000579c3 */ /* 0x000e300000002500 */
[----:B------:R-:W0:Y:S08]  /*0060*/  LDC R0, c[0x0][0x360] ;  /* 0x0000d800ff007b82 */ /* 0x000e300000000800 */
[----:B------:R-:W1:Y:S08]  /*0070*/  S2UR UR4, SR_CTAID.Y ;  /* 0x00000000000479c3 */ /* 0x000e700000002600 */
[----:B------:R-:W3:Y:S01]  /*0080*/  LDC R17, c[0x0][0x3a0] ;  /* 0x0000e800ff117b82 */ /* 0x000ee20000000800 */
[----:B0-----:R-:W-:-:S02]  /*0090*/  IMAD R0, R0, UR5, R5 ;  /* 0x0000000500007c24 */ /* 0x001fc4000f8e0205 */
[----:B-1----:R-:W-:-:S03]  /*00a0*/  IMAD R16, R16, UR4, R3 ;  /* 0x0000000410107c24 */ /* 0x002fc6000f8e0203 */
[----:B---3--:R-:W-:-:S04]  /*00b0*/  ISETP.GE.AND P0, PT, R0, R17, PT ;  /* 0x000000110000720c */ /* 0x008fc80003f06270 */
[----:B--2---:R-:W-:-:S13]  /*00c0*/  ISETP.GE.OR P0, PT, R16, UR6, P0 ;  /* 0x0000000610007c0c */ /* 0x004fda0008706670 */
[----:B------:R-:W-:Y:S05]  /*00d0*/  @P0 EXIT ;  /* 0x000000000000094d */ /* 0x000fea0003800000 */
[----:B------:R-:W0:Y:S01]  /*00e0*/  LDC R19, c[0x0][0x39c] ;  /* 0x0000e700ff137b82 */ /* 0x000e220000000800 */
[----:B------:R-:W1:Y:S01]  /*00f0*/  LDCU.64 UR4, c[0x0][0x358] ;  /* 0x00006b00ff0477ac */ /* 0x000e620008000a00 */
[----:B------:R-:W-:Y:S01]  /*0100*/  HFMA2 R24, -RZ, RZ, 0, 0 ;  /* 0x00000000ff187431 */ /* 0x000fe200000001ff */
[----:B0-----:R-:W-:-:S13]  /*0110*/  ISETP.GE.AND P0, PT, R19, 0x1, PT ;  /* 0x000000011300780c */ /* 0x001fda0003f06270 */
[----:B-1----:R-:W-:Y:S05]  /*0120*/  @!P0 BRA `(.L_x_0) ;  /* 0x0000000400e08947 */ /* 0x002fea0003800000 */
[C---:B------:R-:W-:Y:S01]  /*0130*/  ISETP.GE.U32.AND P1, PT, R19.reuse, 0x8, PT ;  /* 0x000000081300780c */ /* 0x040fe20003f26070 */
[----:B------:R-:W-:Y:S01]  /*0140*/  IMAD R20, R16, R19, RZ ;  /* 0x0000001310147224 */ /* 0x000fe200078e02ff */
[----:B------:R-:W-:Y:S02]  /*0150*/  LOP3.LUT R27, R19, 0x7, RZ, 0xc0, !PT ;  /* 0x00000007131b7812 */ /* 0x000fe400078ec0ff */
[----:B------:R-:W-:Y:S02]  /*0160*/  MOV R24, RZ ;  /* 0x000000ff00187202 */ /* 0x000fe40000000f00 */
[----:B------:R-:W-:Y:S02]  /*0170*/  ISETP.NE.AND P0, PT, R27, RZ, PT ;  /* 0x000000ff1b00720c */ /* 0x000fe40003f05270 */
[----:B------:R-:W-:-:S05]  /*0180*/  MOV R21, RZ ;  /* 0x000000ff00157202 */ /* 0x000fca0000000f00 */
[----:B------:R-:W-:Y:S06]  /*0190*/  @!P1 BRA `(.L_x_1) ;  /* 0x0000000000c49947 */ /* 0x000fec0003800000 */
[----:B------:R-:W0:Y:S01]  /*01a0*/  LDC.64 R2, c[0x0][0x380] ;  /* 0x0000e000ff027b82 */ /* 0x000e220000000a00 */
[----:B------:R-:W-:Y:S02]  /*01b0*/  LOP3.LUT R21, R19, 0x7ffffff8, RZ, 0xc0, !PT ;  /* 0x7ffffff813157812 */ /* 0x000fe400078ec0ff */
[----:B------:R-:W-:Y:S02]  /*01c0*/  MOV R24, RZ ;  /* 0x000000ff00187202 */ /* 0x000fe40000000f00 */
[----:B------:R-:W-:Y:S02]  /*01d0*/  MOV R18, R0 ;  /* 0x0000000000127202 */ /* 0x000fe40000000f00 */
[----:B------:R-:W-:Y:S01]  /*01e0*/  IADD3 R22, PT, PT, -R21, RZ, RZ ;  /* 0x000000ff15167210 */ /* 0x000fe20007ffe1ff */
[----:B0-----:R-:W-:-:S03]  /*01f0*/  IMAD.WIDE.U32 R2, R20, 0x4, R2 ;  /* 0x0000000414027825 */ /* 0x001fc600078e0002 */
[----:B------:R-:W-:-:S04]  /*0200*/  IADD3 R4, P1, PT, R2, 0x10, RZ ;  /* 0x0000001002047810 */ /* 0x000fc80007f3e0ff */
[----:B------:R-:W-:-:S09]  /*0210*/  IADD3.X R5, PT, PT, RZ, R3, RZ, P1, !PT ;  /* 0x00000003ff057210 */ /* 0x000fd20000ffe4ff */
.L_x_2:
[----:B------:R-:W0:Y:S01]  /*0220*/  LDC.64 R14, c[0x0][0x388] ;  /* 0x0000e200ff0e7b82 */ /* 0x000e220000000a00 */
[----:B------:R-:W-:Y:S02]  /*0230*/  MOV R2, R4 ;  /* 0x0000000400027202 */ /* 0x000fe40000000f00 */
[----:B------:R-:W-:-:S05]  /*0240*/  MOV R3, R5 ;  /* 0x0000000500037202 */ /* 0x000fca0000000f00 */
[----:B------:R-:W2:Y:S04]  /*0250*/  LDG.E R25, desc[UR4][R2.64+-0x10] ;  /* 0xfffff00402197981 */ /* 0x000ea8000c1e1900 */
[----:B------:R-:W3:Y:S04]  /*0260*/  LDG.E R23, desc[UR4][R2.64+-0xc] ;  /* 0xfffff40402177981 */ /* 0x000ee8000c1e1900 */
[----:B------:R-:W4:Y:S04]  /*0270*/  LDG.E R29, desc[UR4][R2.64+-0x8] ;  /* 0xfffff804021d7981 */ /* 0x000f28000c1e1900 */
[----:B------:R-:W5:Y:S01]  /*0280*/  LDG.E R28, desc[UR4][R2.64+-0x4] ;  /* 0xfffffc04021c7981 */ /* 0x000f62000c1e1900 */
[----:B0-----:R-:W-:-:S05]  /*0290*/  IMAD.WIDE R14, R18, 0x4, R14 ;  /* 0x00000004120e7825 */ /* 0x001fca00078e020e */
[----:B------:R0:W2:Y:S01]  /*02a0*/  LDG.E R26, desc[UR4][R14.64] ;  /* 0x000000040e1a7981 */ /* 0x0000a2000c1e1900 */
[----:B------:R-:W-:-:S04]  /*02b0*/  IMAD.WIDE R12, R17, 0x4, R14 ;  /* 0x00000004110c7825 */ /* 0x000fc800078e020e */
[C---:B------:R-:W-:Y:S02]  /*02c0*/  IMAD.WIDE R4, R17.reuse, 0x4, R12 ;  /* 0x0000000411047825 */ /* 0x040fe400078e020c */
[----:B------:R-:W3:Y:S02]  /*02d0*/  LDG.E R12, desc[UR4][R12.64] ;  /* 0x000000040c0c7981 */ /* 0x000ee4000c1e1900 */
[C---:B------:R-:W-:Y:S02]  /*02e0*/  IMAD.WIDE R8, R17.reuse, 0x4, R4 ;  /* 0x0000000411087825 */ /* 0x040fe400078e0204 */
[----:B------:R-:W4:Y:S02]  /*02f0*/  LDG.E R4, desc[UR4][R4.64] ;  /* 0x0000000404047981 */ /* 0x000f24000c1e1900 */
[C---:B------:R-:W-:Y:S02]  /*0300*/  IMAD.WIDE R6, R17.reuse, 0x4, R8 ;  /* 0x0000000411067825 */ /* 0x040fe400078e0208 */
[----:B------:R-:W5:Y:S02]  /*0310*/  LDG.E R8, desc[UR4][R8.64] ;  /* 0x0000000408087981 */ /* 0x000f64000c1e1900 */
[----:B------:R-:W-:-:S02]  /*0320*/  IMAD.WIDE R10, R17, 0x4, R6 ;  /* 0x00000004110a7825 */ /* 0x000fc400078e0206 */
[----:B------:R-:W5:Y:S04]  /*0330*/  LDG.E R5, desc[UR4][R2.64] ;  /* 0x0000000402057981 */ /* 0x000f68000c1e1900 */
[----:B------:R-:W5:Y:S01]  /*0340*/  LDG.E R6, desc[UR4][R6.64] ;  /* 0x0000000406067981 */ /* 0x000f62000c1e1900 */
[----:B0-----:R-:W-:-:S03]  /*0350*/  IMAD.WIDE R14, R17, 0x4, R10 ;  /* 0x00000004110e7825 */ /* 0x001fc600078e020a */
[----:B------:R-:W5:Y:S04]  /*0360*/  LDG.E R10, desc[UR4][R10.64] ;  /* 0x000000040a0a7981 */ /* 0x000f68000c1e1900 */
[----:B------:R-:W5:Y:S04]  /*0370*/  LDG.E R13, desc[UR4][R14.64] ;  /* 0x000000040e0d7981 */ /* 0x000f68000c1e1900 */
[----:B------:R-:W5:Y:S04]  /*0380*/  LDG.E R7, desc[UR4][R2.64+0x4] ;  /* 0x0000040402077981 */ /* 0x000f68000c1e1900 */
[----:B------:R-:W5:Y:S01]  /*0390*/  LDG.E R9, desc[UR4][R2.64+0xc] ;  /* 0x00000c0402097981 */ /* 0x000f62000c1e1900 */
[----:B--2---:R-:W-:Y:S01]  /*03a0*/  FFMA R26, R25, R26, R24 ;  /* 0x0000001a191a7223 */ /* 0x004fe20000000018 */
[----:B------:R-:W-:-:S02]  /*03b0*/  IMAD.WIDE R24, R17, 0x4, R14 ;  /* 0x0000000411187825 */ /* 0x000fc400078e020e */
[----:B------:R-:W2:Y:S04]  /*03c0*/  LDG.E R14, desc[UR4][R2.64+0x8] ;  /* 0x00000804020e7981 */ /* 0x000ea8000c1e1900 */
[----:B------:R-:W2:Y:S01]  /*03d0*/  LDG.E R24, desc[UR4][R24.64] ;  /* 0x0000000418187981 */ /* 0x000ea2000c1e1900 */
[----:B---3--:R-:W-:Y:S01]  /*03e0*/  FFMA R12, R23, R12, R26 ;  /* 0x0000000c170c7223 */ /* 0x008fe2000000001a */
[----:B------:R-:W-:-:S03]  /*03f0*/  IADD3 R22, PT, PT, R22, 0x8, RZ ;  /* 0x0000000816167810 */ /* 0x000fc60007ffe0ff */
[----:B----4-:R-:W-:Y:S01]  /*0400*/  FFMA R29, R29, R4, R12 ;  /* 0x000000041d1d7223 */ /* 0x010fe2000000000c */
[----:B------:R-:W-:-:S03]  /*0410*/  ISETP.NE.AND P1, PT, R22, RZ, PT ;  /* 0x000000ff1600720c */ /* 0x000fc60003f25270 */
[----:B-----5:R-:W-:Y:S01]  /*0420*/  FFMA R8, R28, R8, R29 ;  /* 0x000000081c087223 */ /* 0x020fe2000000001d */
[----:B------:R-:W-:-:S03]  /*0430*/  IADD3 R4, P2, PT, R2, 0x20, RZ ;  /* 0x0000002002047810 */ /* 0x000fc60007f5e0ff */
[----:B------:R-:W-:Y:S01]  /*0440*/  FFMA R6, R5, R6, R8 ;  /* 0x0000000605067223 */ /* 0x000fe20000000008 */
[----:B------:R-:W-:Y:S02]  /*0450*/  IADD3.X R5, PT, PT, RZ, R3, RZ, P2, !PT ;  /* 0x00000003ff057210 */ /* 0x000fe400017fe4ff */
[----:B------:R-:W-:Y:S01]  /*0460*/  LEA R18, R17, R18, 0x3 ;  /* 0x0000001211127211 */ /* 0x000fe200078e18ff */
[----:B------:R-:W-:-:S04]  /*0470*/  FFMA R7, R7, R10, R6 ;  /* 0x0000000a07077223 */ /* 0x000fc80000000006 */
[----:B--2---:R-:W-:-:S04]  /*0480*/  FFMA R14, R14, R13, R7 ;  /* 0x0000000d0e0e7223 */ /* 0x004fc80000000007 */
[----:B------:R-:W-:Y:S01]  /*0490*/  FFMA R24, R9, R24, R14 ;  /* 0x0000001809187223 */ /* 0x000fe2000000000e */
[----:B------:R-:W-:Y:S06]  /*04a0*/  @P1 BRA `(.L_x_2) ;  /* 0xfffffffc005c1947 */ /* 0x000fec000383ffff */
.L_x_1:
[----:B------:R-:W-:Y:S05]  /*04b0*/  @!P0 BRA `(.L_x_0) ;  /* 0x0000000000fc8947 */ /* 0x000fea0003800000 */
[----:B------:R-:W-:Y:S02]  /*04c0*/  ISETP.GE.U32.AND P1, PT, R27, 0x4, PT ;  /* 0x000000041b00780c */ /* 0x000fe40003f26070 */
[----:B------:R-:W-:-:S04]  /*04d0*/  LOP3.LUT R14, R19, 0x3, RZ, 0xc0, !PT ;  /* 0x00000003130e7812 */ /* 0x000fc800078ec0ff */
[----:B------:R-:W-:-:S07]  /*04e0*/  ISETP.NE.AND P0, PT, R14, RZ, PT ;  /* 0x000000ff0e00720c */ /* 0x000fce0003f05270 */
[----:B------:R-:W-:Y:S06]  /*04f0*/  @!P1 BRA `(.L_x_3) ;  /* 0x00000000006c9947 */ /* 0x000fec0003800000 */
[----:B------:R-:W0:Y:S01]  /*0500*/  LDC.64 R4, c[0x0][0x388] ;  /* 0x0000e200ff047b82 */ /* 0x000e220000000a00 */
[----:B------:R-:W1:Y:S01]  /*0510*/  LDCU.64 UR6, c[0x0][0x380] ;  /* 0x00007000ff0677ac */ /* 0x000e620008000a00 */
[----:B------:R-:W-:Y:S01]  /*0520*/  IMAD R7, R21, R17, R0 ;  /* 0x0000001115077224 */ /* 0x000fe200078e0200 */
[CC--:B------:R-:W-:Y:S02]  /*0530*/  IADD3 R3, PT, PT, R20.reuse, R21.reuse, RZ ;  /* 0x0000001514037210 */ /* 0x0c0fe40007ffe0ff */
[----:B------:R-:W-:-:S03]  /*0540*/  IADD3 R8, P1, PT, R20, R21, RZ ;  /* 0x0000001514087210 */ /* 0x000fc60007f3e0ff */
[----:B------:R-:W2:Y:S01]  /*0550*/  LDC.64 R12, c[0x0][0x380] ;  /* 0x0000e000ff0c7b82 */ /* 0x000ea20000000a00 */
[----:B0-----:R-:W-:-:S04]  /*0560*/  IMAD.WIDE R4, R7, 0x4, R4 ;  /* 0x0000000407047825 */ /* 0x001fc800078e0204 */
[----:B------:R-:W-:Y:S02]  /*0570*/  IMAD.WIDE R6, R17, 0x4, R4 ;  /* 0x0000000411067825 */ /* 0x000fe400078e0204 */
[----:B------:R-:W3:Y:S02]  /*0580*/  LDG.E R4, desc[UR4][R4.64] ;  /* 0x0000000404047981 */ /* 0x000ee4000c1e1900 */
[----:B--2---:R-:W-:Y:S01]  /*0590*/  IMAD.WIDE.U32 R12, R3, 0x4, R12 ;  /* 0x00000004030c7825 */ /* 0x004fe200078e000c */
[----:B------:R-:W-:Y:S02]  /*05a0*/  IADD3.X R3, PT, PT, RZ, RZ, RZ, P1, !PT ;  /* 0x000000ffff037210 */ /* 0x000fe40000ffe4ff */
[----:B-1----:R-:W-:-:S03]  /*05b0*/  LEA R2, P1, R8, UR6, 0x2 ;  /* 0x0000000608027c11 */ /* 0x002fc6000f8210ff */
[----:B------:R-:W3:Y:S01]  /*05c0*/  LDG.E R13, desc[UR4][R12.64] ;  /* 0x000000040c0d7981 */ /* 0x000ee2000c1e1900 */
[----:B------:R-:W-:Y:S01]  /*05d0*/  LEA.HI.X R3, R8, UR7, R3, 0x2, P1 ;  /* 0x0000000708037c11 */ /* 0x000fe200088f1403 */
[C---:B------:R-:W-:Y:S02]  /*05e0*/  IMAD.WIDE R8, R17.reuse, 0x4, R6 ;  /* 0x0000000411087825 */ /* 0x040fe400078e0206 */
[----:B------:R-:W2:Y:S04]  /*05f0*/  LDG.E R6, desc[UR4][R6.64] ;  /* 0x0000000406067981 */ /* 0x000ea8000c1e1900 */
[----:B------:R-:W2:Y:S01]  /*0600*/  LDG.E R15, desc[UR4][R2.64+0x4] ;  /* 0x00000404020f7981 */ /* 0x000ea2000c1e1900 */
[----:B------:R-:W-:-:S03]  /*0610*/  IMAD.WIDE R10, R17, 0x4, R8 ;  /* 0x00000004110a7825 */ /* 0x000fc600078e0208 */
[----:B------:R-:W4:Y:S04]  /*0620*/  LDG.E R22, desc[UR4][R8.64] ;  /* 0x0000000408167981 */ /* 0x000f28000c1e1900 */
[----:B------:R-:W4:Y:S04]  /*0630*/  LDG.E R18, desc[UR4][R2.64+0x8] ;  /* 0x0000080402127981 */ /* 0x000f28000c1e1900 */
[----:B------:R-:W5:Y:S04]  /*0640*/  LDG.E R26, desc[UR4][R2.64+0xc] ;  /* 0x00000c04021a7981 */ /* 0x000f68000c1e1900 */
[----:B------:R-:W5:Y:S01]  /*0650*/  LDG.E R10, desc[UR4][R10.64] ;  /* 0x000000040a0a7981 */ /* 0x000f62000c1e1900 */
[----:B------:R-:W-:Y:S01]  /*0660*/  IADD3 R21, PT, PT, R21, 0x4, RZ ;  /* 0x0000000415157810 */ /* 0x000fe20007ffe0ff */
[----:B---3--:R-:W-:-:S04]  /*0670*/  FFMA R24, R13, R4, R24 ;  /* 0x000000040d187223 */ /* 0x008fc80000000018 */
[----:B--2---:R-:W-:-:S04]  /*0680*/  FFMA R15, R15, R6, R24 ;  /* 0x000000060f0f7223 */ /* 0x004fc80000000018 */
[----:B----4-:R-:W-:-:S04]  /*0690*/  FFMA R15, R18, R22, R15 ;  /* 0x00000016120f7223 */ /* 0x010fc8000000000f */
[----:B-----5:R-:W-:-:S07]  /*06a0*/  FFMA R24, R26, R10, R15 ;  /* 0x0000000a1a187223 */ /* 0x020fce000000000f */
.L_x_3:
[----:B------:R-:W-:Y:S05]  /*06b0*/  @!P0 BRA `(.L_x_0) ;  /* 0x00000000007c8947 */ /* 0x000fea0003800000 */
[----:B------:R-:W-:Y:S01]  /*06c0*/  ISETP.NE.AND P1, PT, R14, 0x1, PT ;  /* 0x000000010e00780c */ /* 0x000fe20003f25270 */
[----:B------:R-:W0:Y:S01]  /*06d0*/  LDC.64 R10, c[0x0][0x380] ;  /* 0x0000e000ff0a7b82 */ /* 0x000e220000000a00 */
[----:B------:R-:W-:-:S04]  /*06e0*/  LOP3.LUT R19, R19, 0x1, RZ, 0xc0, !PT ;  /* 0x0000000113137812 */ /* 0x000fc800078ec0ff */
[----:B------:R-:W-:-:S03]  /*06f0*/  ISETP.NE.U32.AND P0, PT, R19, 0x1, PT ;  /* 0x000000011300780c */ /* 0x000fc60003f05070 */
[----:B------:R-:W1:Y:S04]  /*0700*/  LDC.64 R8, c[0x0][0x388] ;  /* 0x0000e200ff087b82 */ /* 0x000e680000000a00 */
[CC--:B------:R-:W-:Y:S02]  /*0710*/  @P1 IADD3 R13, PT, PT, R20.reuse, R21.reuse, RZ ;  /* 0x00000015140d1210 */ /* 0x0c0fe40007ffe0ff */
[----:B------:R-:W-:Y:S02]  /*0720*/  @P1 IADD3 R12, P2, PT, R20, R21, RZ ;  /* 0x00000015140c1210 */ /* 0x000fe40007f5e0ff */
[----:B------:R-:W2:Y:S02]  /*0730*/  @P1 LDC.64 R2, c[0x0][0x380] ;  /* 0x0000e000ff021b82 */ /* 0x000ea40000000a00 */
[----:B------:R-:W-:-:S06]  /*0740*/  @P1 IADD3.X R14, PT, PT, RZ, RZ, RZ, P2, !PT ;  /* 0x000000ffff0e1210 */ /* 0x000fcc00017fe4ff */
[----:B------:R-:W3:Y:S01]  /*0750*/  LDC.64 R4, c[0x0][0x380] ;  /* 0x0000e000ff047b82 */ /* 0x000ee20000000a00 */
[----:B0-----:R-:W-:-:S04]  /*0760*/  @P1 IMAD.WIDE.U32 R10, R13, 0x4, R10 ;  /* 0x000000040d0a1825 */ /* 0x001fc800078e000a */
[C---:B------:R-:W-:Y:S01]  /*0770*/  @P1 IMAD R13, R21.reuse, R17, R0 ;  /* 0x00000011150d1224 */ /* 0x040fe200078e0200 */
[----:B------:R-:W-:Y:S01]  /*0780*/  @P1 IADD3 R21, PT, PT, R21, 0x2, RZ ;  /* 0x0000000215151810 */ /* 0x000fe20007ffe0ff */
[----:B------:R-:W4:Y:S01]  /*0790*/  @P1 LDG.E R11, desc[UR4][R10.64] ;  /* 0x000000040a0b1981 */ /* 0x000f22000c1e1900 */
[----:B------:R-:W0:Y:S01]  /*07a0*/  LDC.64 R6, c[0x0][0x388] ;  /* 0x0000e200ff067b82 */ /* 0x000e220000000a00 */
[----:B-1----:R-:W-:Y:S01]  /*07b0*/  @P1 IMAD.WIDE R8, R13, 0x4, R8 ;  /* 0x000000040d081825 */ /* 0x002fe200078e0208 */
[----:B------:R-:W-:Y:S02]  /*07c0*/  @!P0 IADD3 R15, PT, PT, R20, R21, RZ ;  /* 0x00000015140f8210 */ /* 0x000fe40007ffe0ff */
[----:B--2---:R-:W-:Y:S01]  /*07d0*/  @P1 LEA R2, P2, R12, R2, 0x2 ;  /* 0x000000020c021211 */ /* 0x004fe200078410ff */
[----:B------:R-:W-:-:S03]  /*07e0*/  @!P0 IMAD R21, R21, R17, R0 ;  /* 0x0000001115158224 */ /* 0x000fc600078e0200 */
[----:B------:R-:W-:Y:S01]  /*07f0*/  @P1 LEA.HI.X R3, R12, R3, R14, 0x2, P2 ;  /* 0x000000030c031211 */ /* 0x000fe200010f140e */
[----:B------:R-:W-:Y:S01]  /*0800*/  @P1 IMAD.WIDE R12, R17, 0x4, R8 ;  /* 0x00000004110c1825 */ /* 0x000fe200078e0208 */
[----:B------:R-:W4:Y:S03]  /*0810*/  @P1 LDG.E R14, desc[UR4][R8.64] ;  /* 0x00000004080e1981 */ /* 0x000f26000c1e1900 */
[----:B---3--:R-:W-:Y:S01]  /*0820*/  @!P0 IMAD.WIDE.U32 R4, R15, 0x4, R4 ;  /* 0x000000040f048825 */ /* 0x008fe200078e0004 */
[----:B------:R-:W2:Y:S04]  /*0830*/  @P1 LDG.E R2, desc[UR4][R2.64+0x4] ;  /* 0x0000040402021981 */ /* 0x000ea8000c1e1900 */
[----:B------:R-:W2:Y:S01]  /*0840*/  @P1 LDG.E R12, desc[UR4][R12.64] ;  /* 0x000000040c0c1981 */ /* 0x000ea2000c1e1900 */
[----:B0-----:R-:W-:-:S03]  /*0850*/  @!P0 IMAD.WIDE R6, R21, 0x4, R6 ;  /* 0x0000000415068825 */ /* 0x001fc600078e0206 */
[----:B------:R-:W3:Y:S04]  /*0860*/  @!P0 LDG.E R5, desc[UR4][R4.64] ;  /* 0x0000000404058981 */ /* 0x000ee8000c1e1900 */
[----:B------:R-:W3:Y:S01]  /*0870*/  @!P0 LDG.E R6, desc[UR4][R6.64] ;  /* 0x0000000406068981 */ /* 0x000ee2000c1e1900 */
[----:B----4-:R-:W-:-:S04]  /*0880*/  @P1 FFMA R11, R11, R14, R24 ;  /* 0x0000000e0b0b1223 */ /* 0x010fc80000000018 */
[----:B--2---:R-:W-:-:S04]  /*0890*/  @P1 FFMA R24, R2, R12, R11 ;  /* 0x0000000c02181223 */ /* 0x004fc8000000000b */
[----:B---3--:R-:W-:-:S07]  /*08a0*/  @!P0 FFMA R24, R5, R6, R24 ;  /* 0x0000000605188223 */ /* 0x008fce0000000018 */
.L_x_0:
[----:B------:R-:W0:Y:S01]  /*08b0*/  LDC.64 R2, c[0x0][0x390] ;  /* 0x0000e400ff027b82 */ /* 0x000e220000000a00 */
[----:B------:R-:W-:-:S04]  /*08c0*/  IMAD R17, R16, R17, R0 ;  /* 0x0000001110117224 */ /* 0x000fc800078e0200 */
[----:B0-----:R-:W-:-:S05]  /*08d0*/  IMAD.WIDE R2, R17, 0x4, R2 ;  /* 0x0000000411027825 */ /* 0x001fca00078e0202 */
[----:B------:R-:W-:Y:S01]  /*08e0*/  STG.E desc[UR4][R2.64], R24 ;  /* 0x0000001802007986 */ /* 0x000fe2000c101904 */
[----:B------:R-:W-:Y:S05]  /*08f0*/  EXIT ;  /* 0x000000000000794d */ /* 0x000fea0003800000 */
.L_x_4:
[----:B------:R-:W-:-:S00]  /*0900*/  BRA `(.L_x_4) ;  /* 0xfffffffc00fc7947 */ /* 0x000fc0000383ffff */
[----:B------:R-:W-:-:S00]  /*0910*/  NOP ;  /* 0x0000000000007918 */ /* 0x000fc00000000000 */
        /* <DEDUP_REMOVED lines=14> */
.L_x_5:


//--------------------- .nv.shared.reserved.0     --------------------------
	.section	.nv.shared.reserved.0,"aw",@nobits
	.weak		__nv_reservedSMEM_offset_0_alias
	.size		__nv_reservedSMEM_offset_0_alias, 0, 64
	.other		__nv_reservedSMEM_offset_0_alias,@"STO_CUDA_RESERVED_SHARED STV_DEFAULT"
__nv_reservedSMEM_offset_0_alias:
	.zero		0
	.zero		64


//--------------------- .nv.constant0._Z9matMulGPUPfS_S_iii --------------------------
	.section	.nv.constant0._Z9matMulGPUPfS_S_iii,"a",@progbits
	.sectionflags	@""
	.align	4
.nv.constant0._Z9matMulGPUPfS_S_iii:
	.zero		932


//--------------------- SYMBOLS --------------------------

	.type		.nv.reservedSmem.offset0,@object
	.size		.nv.reservedSmem.offset0,0x4
